//
// Generated by NVIDIA NVVM Compiler
//
// Compiler Build ID: CL-36424714
// Cuda compilation tools, release 13.0, V13.0.88
// Based on NVVM 20.0.0
//

.version 9.0
.target sm_100
.address_size 64

	// .globl	_Z30compute_stacey_acoustic_kernelPKfPfiiPKiS3_S3_S3_S3_S3_S3_S0_S0_S3_S0_iS1_

.visible .entry _Z30compute_stacey_acoustic_kernelPKfPfiiPKiS3_S3_S3_S3_S3_S3_S0_S0_S3_S0_iS1_(
	.param .u64 .ptr .align 1 _Z30compute_stacey_acoustic_kernelPKfPfiiPKiS3_S3_S3_S3_S3_S3_S0_S0_S3_S0_iS1__param_0,
	.param .u64 .ptr .align 1 _Z30compute_stacey_acoustic_kernelPKfPfiiPKiS3_S3_S3_S3_S3_S3_S0_S0_S3_S0_iS1__param_1,
	.param .u32 _Z30compute_stacey_acoustic_kernelPKfPfiiPKiS3_S3_S3_S3_S3_S3_S0_S0_S3_S0_iS1__param_2,
	.param .u32 _Z30compute_stacey_acoustic_kernelPKfPfiiPKiS3_S3_S3_S3_S3_S3_S0_S0_S3_S0_iS1__param_3,
	.param .u64 .ptr .align 1 _Z30compute_stacey_acoustic_kernelPKfPfiiPKiS3_S3_S3_S3_S3_S3_S0_S0_S3_S0_iS1__param_4,
	.param .u64 .ptr .align 1 _Z30compute_stacey_acoustic_kernelPKfPfiiPKiS3_S3_S3_S3_S3_S3_S0_S0_S3_S0_iS1__param_5,
	.param .u64 .ptr .align 1 _Z30compute_stacey_acoustic_kernelPKfPfiiPKiS3_S3_S3_S3_S3_S3_S0_S0_S3_S0_iS1__param_6,
	.param .u64 .ptr .align 1 _Z30compute_stacey_acoustic_kernelPKfPfiiPKiS3_S3_S3_S3_S3_S3_S0_S0_S3_S0_iS1__param_7,
	.param .u64 .ptr .align 1 _Z30compute_stacey_acoustic_kernelPKfPfiiPKiS3_S3_S3_S3_S3_S3_S0_S0_S3_S0_iS1__param_8,
	.param .u64 .ptr .align 1 _Z30compute_stacey_acoustic_kernelPKfPfiiPKiS3_S3_S3_S3_S3_S3_S0_S0_S3_S0_iS1__param_9,
	.param .u64 .ptr .align 1 _Z30compute_stacey_acoustic_kernelPKfPfiiPKiS3_S3_S3_S3_S3_S3_S0_S0_S3_S0_iS1__param_10,
	.param .u64 .ptr .align 1 _Z30compute_stacey_acoustic_kernelPKfPfiiPKiS3_S3_S3_S3_S3_S3_S0_S0_S3_S0_iS1__param_11,
	.param .u64 .ptr .align 1 _Z30compute_stacey_acoustic_kernelPKfPfiiPKiS3_S3_S3_S3_S3_S3_S0_S0_S3_S0_iS1__param_12,
	.param .u64 .ptr .align 1 _Z30compute_stacey_acoustic_kernelPKfPfiiPKiS3_S3_S3_S3_S3_S3_S0_S0_S3_S0_iS1__param_13,
	.param .u64 .ptr .align 1 _Z30compute_stacey_acoustic_kernelPKfPfiiPKiS3_S3_S3_S3_S3_S3_S0_S0_S3_S0_iS1__param_14,
	.param .u32 _Z30compute_stacey_acoustic_kernelPKfPfiiPKiS3_S3_S3_S3_S3_S3_S0_S0_S3_S0_iS1__param_15,
	.param .u64 .ptr .align 1 _Z30compute_stacey_acoustic_kernelPKfPfiiPKiS3_S3_S3_S3_S3_S3_S0_S0_S3_S0_iS1__param_16
)
{
	.reg .pred 	%p<44>;
	.reg .b16 	%rs<19>;
	.reg .b32 	%r<75>;
	.reg .b32 	%f<19>;
	.reg .b64 	%rd<76>;

	ld.param.u64 	%rd9, [_Z30compute_stacey_acoustic_kernelPKfPfiiPKiS3_S3_S3_S3_S3_S3_S0_S0_S3_S0_iS1__param_1];
	ld.param.u32 	%r31, [_Z30compute_stacey_acoustic_kernelPKfPfiiPKiS3_S3_S3_S3_S3_S3_S0_S0_S3_S0_iS1__param_2];
	ld.param.u32 	%r34, [_Z30compute_stacey_acoustic_kernelPKfPfiiPKiS3_S3_S3_S3_S3_S3_S0_S0_S3_S0_iS1__param_3];
	ld.param.u64 	%rd10, [_Z30compute_stacey_acoustic_kernelPKfPfiiPKiS3_S3_S3_S3_S3_S3_S0_S0_S3_S0_iS1__param_4];
	ld.param.u64 	%rd15, [_Z30compute_stacey_acoustic_kernelPKfPfiiPKiS3_S3_S3_S3_S3_S3_S0_S0_S3_S0_iS1__param_5];
	ld.param.u64 	%rd16, [_Z30compute_stacey_acoustic_kernelPKfPfiiPKiS3_S3_S3_S3_S3_S3_S0_S0_S3_S0_iS1__param_6];
	ld.param.u64 	%rd17, [_Z30compute_stacey_acoustic_kernelPKfPfiiPKiS3_S3_S3_S3_S3_S3_S0_S0_S3_S0_iS1__param_7];
	ld.param.u64 	%rd18, [_Z30compute_stacey_acoustic_kernelPKfPfiiPKiS3_S3_S3_S3_S3_S3_S0_S0_S3_S0_iS1__param_8];
	ld.param.u64 	%rd19, [_Z30compute_stacey_acoustic_kernelPKfPfiiPKiS3_S3_S3_S3_S3_S3_S0_S0_S3_S0_iS1__param_9];
	ld.param.u64 	%rd20, [_Z30compute_stacey_acoustic_kernelPKfPfiiPKiS3_S3_S3_S3_S3_S3_S0_S0_S3_S0_iS1__param_10];
	ld.param.u64 	%rd11, [_Z30compute_stacey_acoustic_kernelPKfPfiiPKiS3_S3_S3_S3_S3_S3_S0_S0_S3_S0_iS1__param_11];
	ld.param.u64 	%rd21, [_Z30compute_stacey_acoustic_kernelPKfPfiiPKiS3_S3_S3_S3_S3_S3_S0_S0_S3_S0_iS1__param_12];
	ld.param.u64 	%rd12, [_Z30compute_stacey_acoustic_kernelPKfPfiiPKiS3_S3_S3_S3_S3_S3_S0_S0_S3_S0_iS1__param_13];
	ld.param.u64 	%rd13, [_Z30compute_stacey_acoustic_kernelPKfPfiiPKiS3_S3_S3_S3_S3_S3_S0_S0_S3_S0_iS1__param_14];
	ld.param.u32 	%r32, [_Z30compute_stacey_acoustic_kernelPKfPfiiPKiS3_S3_S3_S3_S3_S3_S0_S0_S3_S0_iS1__param_15];
	ld.param.u64 	%rd14, [_Z30compute_stacey_acoustic_kernelPKfPfiiPKiS3_S3_S3_S3_S3_S3_S0_S0_S3_S0_iS1__param_16];
	cvta.to.global.u64 	%rd1, %rd18;
	cvta.to.global.u64 	%rd2, %rd17;
	cvta.to.global.u64 	%rd3, %rd15;
	cvta.to.global.u64 	%rd4, %rd20;
	cvta.to.global.u64 	%rd5, %rd19;
	cvta.to.global.u64 	%rd6, %rd16;
	cvta.to.global.u64 	%rd7, %rd21;
	mov.u32 	%r1, %tid.x;
	mov.u32 	%r35, %ctaid.x;
	mov.u32 	%r36, %ctaid.y;
	mov.u32 	%r37, %nctaid.x;
	mad.lo.s32 	%r2, %r36, %r37, %r35;
	setp.ge.s32 	%p1, %r2, %r34;
	@%p1 bra 	$L__BB0_29;
	cvta.to.global.u64 	%rd22, %rd10;
	mul.wide.s32 	%rd23, %r2, 4;
	add.s64 	%rd24, %rd22, %rd23;
	ld.global.u32 	%r39, [%rd24];
	add.s32 	%r74, %r39, -1;
	setp.gt.s32 	%p2, %r31, 5;
	@%p2 bra 	$L__BB0_9;
	setp.eq.s32 	%p6, %r31, 4;
	@%p6 bra 	$L__BB0_14;
	setp.eq.s32 	%p7, %r31, 5;
	@%p7 bra 	$L__BB0_4;
	bra.uni 	$L__BB0_29;
$L__BB0_4:
	shl.b32 	%r9, %r2, 1;
	mul.wide.s32 	%rd43, %r9, 4;
	add.s64 	%rd44, %rd3, %rd43;
	ld.global.u32 	%r10, [%rd44+4];
	setp.eq.s32 	%p27, %r10, 0;
	@%p27 bra 	$L__BB0_31;
	add.s64 	%rd46, %rd2, %rd43;
	ld.global.u32 	%r11, [%rd46+4];
	setp.eq.s32 	%p28, %r11, 0;
	@%p28 bra 	$L__BB0_31;
	cvt.u16.u32 	%rs11, %r1;
	mul.hi.u16 	%rs12, %rs11, -13107;
	shr.u16 	%rs13, %rs12, 2;
	cvt.u32.u16 	%r73, %rs13;
	mad.lo.s32 	%r72, %r73, -5, %r1;
	add.s32 	%r56, %r10, -1;
	setp.gt.s32 	%p29, %r56, %r73;
	setp.gt.u32 	%p30, %r1, 24;
	or.pred  	%p31, %p29, %p30;
	add.s32 	%r57, %r11, -1;
	setp.lt.s32 	%p32, %r72, %r57;
	or.pred  	%p33, %p31, %p32;
	@%p33 bra 	$L__BB0_31;
	add.s64 	%rd48, %rd1, %rd43;
	ld.global.u32 	%r58, [%rd48+4];
	setp.ge.s32 	%p34, %r72, %r58;
	@%p34 bra 	$L__BB0_31;
	mad.lo.s32 	%r60, %r73, 5, %r72;
	mul.wide.s32 	%rd49, %r60, 4;
	add.s64 	%rd50, %rd7, %rd49;
	ld.global.f32 	%f18, [%rd50];
	mov.b32 	%r71, 4;
	bra.uni 	$L__BB0_29;
$L__BB0_9:
	setp.eq.s32 	%p3, %r31, 6;
	@%p3 bra 	$L__BB0_19;
	setp.eq.s32 	%p4, %r31, 7;
	@%p4 bra 	$L__BB0_24;
	setp.eq.s32 	%p5, %r31, 8;
	@%p5 bra 	$L__BB0_12;
	bra.uni 	$L__BB0_29;
$L__BB0_12:
	cvt.u16.u32 	%rs1, %r1;
	mul.hi.u16 	%rs2, %rs1, 13108;
	cvt.u32.u16 	%r72, %rs2;
	mad.lo.s32 	%r71, %r72, -5, %r1;
	setp.gt.u32 	%p8, %r1, 24;
	setp.gt.u32 	%p9, %r71, 4;
	or.pred  	%p10, %p8, %p9;
	@%p10 bra 	$L__BB0_31;
	mad.lo.s32 	%r42, %r72, 5, %r71;
	mul.wide.u32 	%rd25, %r42, 4;
	add.s64 	%rd26, %rd7, %rd25;
	ld.global.f32 	%f18, [%rd26];
	mov.b32 	%r73, 0;
	bra.uni 	$L__BB0_29;
$L__BB0_14:
	shl.b32 	%r4, %r2, 1;
	mul.wide.s32 	%rd51, %r4, 4;
	add.s64 	%rd52, %rd3, %rd51;
	ld.global.u32 	%r5, [%rd52];
	setp.eq.s32 	%p35, %r5, 0;
	@%p35 bra 	$L__BB0_31;
	add.s64 	%rd54, %rd2, %rd51;
	ld.global.u32 	%r6, [%rd54];
	setp.eq.s32 	%p36, %r6, 0;
	@%p36 bra 	$L__BB0_31;
	cvt.u16.u32 	%rs15, %r1;
	mul.hi.u16 	%rs16, %rs15, -13107;
	shr.u16 	%rs17, %rs16, 2;
	cvt.u32.u16 	%r73, %rs17;
	mad.lo.s32 	%r72, %r73, -5, %r1;
	add.s32 	%r62, %r5, -1;
	setp.gt.s32 	%p37, %r62, %r73;
	setp.gt.u32 	%p38, %r1, 24;
	or.pred  	%p39, %p37, %p38;
	add.s32 	%r63, %r6, -1;
	setp.lt.s32 	%p40, %r72, %r63;
	or.pred  	%p41, %p39, %p40;
	@%p41 bra 	$L__BB0_31;
	add.s64 	%rd56, %rd1, %rd51;
	ld.global.u32 	%r64, [%rd56];
	setp.ge.s32 	%p42, %r72, %r64;
	@%p42 bra 	$L__BB0_31;
	mad.lo.s32 	%r66, %r73, 5, %r72;
	mul.wide.s32 	%rd57, %r66, 4;
	add.s64 	%rd58, %rd7, %rd57;
	ld.global.f32 	%f18, [%rd58];
	mov.b32 	%r71, 0;
	bra.uni 	$L__BB0_29;
$L__BB0_19:
	shl.b32 	%r14, %r2, 1;
	mul.wide.s32 	%rd35, %r14, 4;
	add.s64 	%rd36, %rd6, %rd35;
	ld.global.u32 	%r15, [%rd36];
	setp.eq.s32 	%p19, %r15, 0;
	@%p19 bra 	$L__BB0_31;
	add.s64 	%rd38, %rd5, %rd35;
	ld.global.u32 	%r16, [%rd38];
	setp.eq.s32 	%p20, %r16, 0;
	@%p20 bra 	$L__BB0_31;
	cvt.u16.u32 	%rs7, %r1;
	mul.hi.u16 	%rs8, %rs7, -13107;
	shr.u16 	%rs9, %rs8, 2;
	cvt.u32.u16 	%r73, %rs9;
	mad.lo.s32 	%r71, %r73, -5, %r1;
	add.s32 	%r50, %r15, -1;
	setp.gt.s32 	%p21, %r50, %r73;
	setp.gt.u32 	%p22, %r1, 24;
	or.pred  	%p23, %p21, %p22;
	add.s32 	%r51, %r16, -1;
	setp.lt.s32 	%p24, %r71, %r51;
	or.pred  	%p25, %p23, %p24;
	@%p25 bra 	$L__BB0_31;
	add.s64 	%rd40, %rd4, %rd35;
	ld.global.u32 	%r52, [%rd40];
	setp.ge.s32 	%p26, %r71, %r52;
	@%p26 bra 	$L__BB0_31;
	mad.lo.s32 	%r54, %r73, 5, %r71;
	mul.wide.s32 	%rd41, %r54, 4;
	add.s64 	%rd42, %rd7, %rd41;
	ld.global.f32 	%f18, [%rd42];
	mov.b32 	%r72, 0;
	bra.uni 	$L__BB0_29;
$L__BB0_24:
	shl.b32 	%r19, %r2, 1;
	mul.wide.s32 	%rd27, %r19, 4;
	add.s64 	%rd28, %rd6, %rd27;
	ld.global.u32 	%r20, [%rd28+4];
	setp.eq.s32 	%p11, %r20, 0;
	@%p11 bra 	$L__BB0_31;
	add.s64 	%rd30, %rd5, %rd27;
	ld.global.u32 	%r21, [%rd30+4];
	setp.eq.s32 	%p12, %r21, 0;
	@%p12 bra 	$L__BB0_31;
	cvt.u16.u32 	%rs3, %r1;
	mul.hi.u16 	%rs4, %rs3, -13107;
	shr.u16 	%rs5, %rs4, 2;
	cvt.u32.u16 	%r73, %rs5;
	mad.lo.s32 	%r71, %r73, -5, %r1;
	add.s32 	%r44, %r20, -1;
	setp.gt.s32 	%p13, %r44, %r73;
	setp.gt.u32 	%p14, %r1, 24;
	or.pred  	%p15, %p13, %p14;
	add.s32 	%r45, %r21, -1;
	setp.lt.s32 	%p16, %r71, %r45;
	or.pred  	%p17, %p15, %p16;
	@%p17 bra 	$L__BB0_31;
	add.s64 	%rd32, %rd4, %rd27;
	ld.global.u32 	%r46, [%rd32+4];
	setp.ge.s32 	%p18, %r71, %r46;
	@%p18 bra 	$L__BB0_31;
	mad.lo.s32 	%r48, %r73, 5, %r71;
	mul.wide.s32 	%rd33, %r48, 4;
	add.s64 	%rd34, %rd7, %rd33;
	ld.global.f32 	%f18, [%rd34];
	mov.b32 	%r72, 4;
$L__BB0_29:
	ld.param.u64 	%rd75, [_Z30compute_stacey_acoustic_kernelPKfPfiiPKiS3_S3_S3_S3_S3_S3_S0_S0_S3_S0_iS1__param_0];
	mad.lo.s32 	%r67, %r74, 5, %r73;
	mad.lo.s32 	%r68, %r67, 5, %r72;
	mad.lo.s32 	%r69, %r68, 5, %r71;
	cvta.to.global.u64 	%rd59, %rd12;
	mul.wide.s32 	%rd60, %r69, 4;
	add.s64 	%rd61, %rd59, %rd60;
	ld.global.u32 	%r70, [%rd61];
	cvta.to.global.u64 	%rd62, %rd75;
	mul.wide.s32 	%rd63, %r70, 4;
	add.s64 	%rd64, %rd62, %rd63;
	ld.global.f32 	%f11, [%rd64+-4];
	cvta.to.global.u64 	%rd65, %rd13;
	add.s64 	%rd66, %rd65, %rd60;
	ld.global.f32 	%f12, [%rd66];
	div.rn.f32 	%f7, %f11, %f12;
	mad.lo.s32 	%r30, %r2, 25, %r1;
	cvta.to.global.u64 	%rd67, %rd11;
	mul.wide.s32 	%rd68, %r30, 4;
	add.s64 	%rd69, %rd67, %rd68;
	ld.global.f32 	%f13, [%rd69];
	mul.f32 	%f8, %f18, %f13;
	cvta.to.global.u64 	%rd70, %rd9;
	add.s64 	%rd71, %rd70, %rd63;
	neg.f32 	%f14, %f7;
	mul.f32 	%f15, %f8, %f14;
	atom.global.add.f32 	%f16, [%rd71+-4], %f15;
	setp.eq.s32 	%p43, %r32, 0;
	@%p43 bra 	$L__BB0_31;
	mul.f32 	%f17, %f7, %f8;
	cvta.to.global.u64 	%rd72, %rd14;
	add.s64 	%rd74, %rd72, %rd68;
	st.global.f32 	[%rd74], %f17;
$L__BB0_31:
	ret;

}


// ===== COMPILED SASS (sm_100) =====

	.target	sm_100

	.elftype	@"ET_EXEC"


//--------------------- .note.nv.tkinfo           --------------------------
	.section	.note.nv.tkinfo,"",@"SHT_NOTE"
	.sectionflags	@"SHF_NOTE_NV_TKINFO"
	.tkinfo
        /*0018*/ 	.word	0x00000002
        /*0030*/ 	.string	""
        /*0030*/ 	.string	"ptxas"
        /*0030*/ 	.string	"Cuda compilation tools, release 13.0, V13.0.88"
        /*0030*/ 	.string	"Build cuda_13.0.r13.0/compiler.36424714_0"
        /*0030*/ 	.string	"-arch sm_100 -m 64 "



//--------------------- .note.nv.cuinfo           --------------------------
	.section	.note.nv.cuinfo,"",@"SHT_NOTE"
	.sectionflags	@"SHF_NOTE_NV_CUINFO"
        /*0018*/ 	.short	0x0002
        /*001a*/ 	.short	0x0064
        /*001c*/ 	.short	0x0082
	.zero		2


//--------------------- .nv.info                  --------------------------
	.section	.nv.info,"",@"SHT_CUDA_INFO"
	.align	4


	//----- nvinfo : EIATTR_REGCOUNT
	.align		4
        /*0000*/ 	.byte	0x04, 0x2f
        /*0002*/ 	.short	(.L_1 - .L_0)
	.align		4
.L_0:
        /*0004*/ 	.word	index@(_Z30compute_stacey_acoustic_kernelPKfPfiiPKiS3_S3_S3_S3_S3_S3_S0_S0_S3_S0_iS1_)
        /*0008*/ 	.word	0x00000014


	//----- nvinfo : EIATTR_FRAME_SIZE
	.align		4
.L_1:
        /*000c*/ 	.byte	0x04, 0x11
        /*000e*/ 	.short	(.L_3 - .L_2)
	.align		4
.L_2:
        /*0010*/ 	.word	index@($__internal_0_$__cuda_sm3x_div_rn_noftz_f32_slowpath)
        /*0014*/ 	.word	0x00000000


	//----- nvinfo : EIATTR_FRAME_SIZE
	.align		4
.L_3:
        /*0018*/ 	.byte	0x04, 0x11
        /*001a*/ 	.short	(.L_5 - .L_4)
	.align		4
.L_4:
        /*001c*/ 	.word	index@(_Z30compute_stacey_acoustic_kernelPKfPfiiPKiS3_S3_S3_S3_S3_S3_S0_S0_S3_S0_iS1_)
        /*0020*/ 	.word	0x00000000


	//----- nvinfo : EIATTR_MIN_STACK_SIZE
	.align		4
.L_5:
        /*0024*/ 	.byte	0x04, 0x12
        /*0026*/ 	.short	(.L_7 - .L_6)
	.align		4
.L_6:
        /*0028*/ 	.word	index@(_Z30compute_stacey_acoustic_kernelPKfPfiiPKiS3_S3_S3_S3_S3_S3_S0_S0_S3_S0_iS1_)
        /*002c*/ 	.word	0x00000000
.L_7:


//--------------------- .nv.compat                --------------------------
	.section	.nv.compat,"",@"SHT_CUDA_COMPAT_INFO"
	.align	4
        /*0000*/ 	.byte	0x02, 0x09, 0x00, 0x00, 0x02, 0x02, 0x01, 0x00, 0x02, 0x05, 0x05, 0x00, 0x03, 0x07, 0x01, 0x01
        /*0010*/ 	.byte	0x02, 0x03, 0x00, 0x00, 0x02, 0x06, 0x01, 0x00, 0x04, 0x0b, 0x08, 0x00, 0x01, 0x00, 0x00, 0x00
        /*0020*/ 	.byte	0x00, 0x00, 0x00, 0x00


//--------------------- .nv.info._Z30compute_stacey_acoustic_kernelPKfPfiiPKiS3_S3_S3_S3_S3_S3_S0_S0_S3_S0_iS1_ --------------------------
	.section	.nv.info._Z30compute_stacey_acoustic_kernelPKfPfiiPKiS3_S3_S3_S3_S3_S3_S0_S0_S3_S0_iS1_,"",@"SHT_CUDA_INFO"
	.sectionflags	@""
	.align	4


	//----- nvinfo : EIATTR_CUDA_API_VERSION
	.align		4
        /*0000*/ 	.byte	0x04, 0x37
        /*0002*/ 	.short	(.L_9 - .L_8)
.L_8:
        /*0004*/ 	.word	0x00000082


	//----- nvinfo : EIATTR_KPARAM_INFO
	.align		4
.L_9:
        /*0008*/ 	.byte	0x04, 0x17
        /*000a*/ 	.short	(.L_11 - .L_10)
.L_10:
        /*000c*/ 	.word	0x00000000
        /*0010*/ 	.short	0x0010
        /*0012*/ 	.short	0x0078
        /*0014*/ 	.byte	0x00, 0xf5, 0x21, 0x00


	//----- nvinfo : EIATTR_KPARAM_INFO
	.align		4
.L_11:
        /*0018*/ 	.byte	0x04, 0x17
        /*001a*/ 	.short	(.L_13 - .L_12)
.L_12:
        /*001c*/ 	.word	0x00000000
        /*0020*/ 	.short	0x000f
        /*0022*/ 	.short	0x0070
        /*0024*/ 	.byte	0x00, 0xf0, 0x11, 0x00


	//----- nvinfo : EIATTR_KPARAM_INFO
	.align		4
.L_13:
        /*0028*/ 	.byte	0x04, 0x17
        /*002a*/ 	.short	(.L_15 - .L_14)
.L_14:
        /*002c*/ 	.word	0x00000000
        /*0030*/ 	.short	0x000e
        /*0032*/ 	.short	0x0068
        /*0034*/ 	.byte	0x00, 0xf5, 0x21, 0x00


	//----- nvinfo : EIATTR_KPARAM_INFO
	.align		4
.L_15:
        /*0038*/ 	.byte	0x04, 0x17
        /*003a*/ 	.short	(.L_17 - .L_16)
.L_16:
        /*003c*/ 	.word	0x00000000
        /*0040*/ 	.short	0x000d
        /*0042*/ 	.short	0x0060
        /*0044*/ 	.byte	0x00, 0xf5, 0x21, 0x00


	//----- nvinfo : EIATTR_KPARAM_INFO
	.align		4
.L_17:
        /*0048*/ 	.byte	0x04, 0x17
        /*004a*/ 	.short	(.L_19 - .L_18)
.L_18:
        /*004c*/ 	.word	0x00000000
        /*0050*/ 	.short	0x000c
        /*0052*/ 	.short	0x0058
        /*0054*/ 	.byte	0x00, 0xf5, 0x21, 0x00


	//----- nvinfo : EIATTR_KPARAM_INFO
	.align		4
.L_19:
        /*0058*/ 	.byte	0x04, 0x17
        /*005a*/ 	.short	(.L_21 - .L_20)
.L_20:
        /*005c*/ 	.word	0x00000000
        /*0060*/ 	.short	0x000b
        /*0062*/ 	.short	0x0050
        /*0064*/ 	.byte	0x00, 0xf5, 0x21, 0x00


	//----- nvinfo : EIATTR_KPARAM_INFO
	.align		4
.L_21:
        /*0068*/ 	.byte	0x04, 0x17
        /*006a*/ 	.short	(.L_23 - .L_22)
.L_22:
        /*006c*/ 	.word	0x00000000
        /*0070*/ 	.short	0x000a
        /*0072*/ 	.short	0x0048
        /*0074*/ 	.byte	0x00, 0xf5, 0x21, 0x00


	//----- nvinfo : EIATTR_KPARAM_INFO
	.align		4
.L_23:
        /*0078*/ 	.byte	0x04, 0x17
        /*007a*/ 	.short	(.L_25 - .L_24)
.L_24:
        /*007c*/ 	.word	0x00000000
        /*0080*/ 	.short	0x0009
        /*0082*/ 	.short	0x0040
        /*0084*/ 	.byte	0x00, 0xf5, 0x21, 0x00


	//----- nvinfo : EIATTR_KPARAM_INFO
	.align		4
.L_25:
        /*0088*/ 	.byte	0x04, 0x17
        /*008a*/ 	.short	(.L_27 - .L_26)
.L_26:
        /*008c*/ 	.word	0x00000000
        /*0090*/ 	.short	0x0008
        /*0092*/ 	.short	0x0038
        /*0094*/ 	.byte	0x00, 0xf5, 0x21, 0x00


	//----- nvinfo : EIATTR_KPARAM_INFO
	.align		4
.L_27:
        /*0098*/ 	.byte	0x04, 0x17
        /*009a*/ 	.short	(.L_29 - .L_28)
.L_28:
        /*009c*/ 	.word	0x00000000
        /*00a0*/ 	.short	0x0007
        /*00a2*/ 	.short	0x0030
        /*00a4*/ 	.byte	0x00, 0xf5, 0x21, 0x00


	//----- nvinfo : EIATTR_KPARAM_INFO
	.align		4
.L_29:
        /*00a8*/ 	.byte	0x04, 0x17
        /*00aa*/ 	.short	(.L_31 - .L_30)
.L_30:
        /*00ac*/ 	.word	0x00000000
        /*00b0*/ 	.short	0x0006
        /*00b2*/ 	.short	0x0028
        /*00b4*/ 	.byte	0x00, 0xf5, 0x21, 0x00


	//----- nvinfo : EIATTR_KPARAM_INFO
	.align		4
.L_31:
        /*00b8*/ 	.byte	0x04, 0x17
        /*00ba*/ 	.short	(.L_33 - .L_32)
.L_32:
        /*00bc*/ 	.word	0x00000000
        /*00c0*/ 	.short	0x0005
        /*00c2*/ 	.short	0x0020
        /*00c4*/ 	.byte	0x00, 0xf5, 0x21, 0x00


	//----- nvinfo : EIATTR_KPARAM_INFO
	.align		4
.L_33:
        /*00c8*/ 	.byte	0x04, 0x17
        /*00ca*/ 	.short	(.L_35 - .L_34)
.L_34:
        /*00cc*/ 	.word	0x00000000
        /*00d0*/ 	.short	0x0004
        /*00d2*/ 	.short	0x0018
        /*00d4*/ 	.byte	0x00, 0xf5, 0x21, 0x00


	//----- nvinfo : EIATTR_KPARAM_INFO
	.align		4
.L_35:
        /*00d8*/ 	.byte	0x04, 0x17
        /*00da*/ 	.short	(.L_37 - .L_36)
.L_36:
        /*00dc*/ 	.word	0x00000000
        /*00e0*/ 	.short	0x0003
        /*00e2*/ 	.short	0x0014
        /*00e4*/ 	.byte	0x00, 0xf0, 0x11, 0x00


	//----- nvinfo : EIATTR_KPARAM_INFO
	.align		4
.L_37:
        /*00e8*/ 	.byte	0x04, 0x17
        /*00ea*/ 	.short	(.L_39 - .L_38)
.L_38:
        /*00ec*/ 	.word	0x00000000
        /*00f0*/ 	.short	0x0002
        /*00f2*/ 	.short	0x0010
        /*00f4*/ 	.byte	0x00, 0xf0, 0x11, 0x00


	//----- nvinfo : EIATTR_KPARAM_INFO
	.align		4
.L_39:
        /*00f8*/ 	.byte	0x04, 0x17
        /*00fa*/ 	.short	(.L_41 - .L_40)
.L_40:
        /*00fc*/ 	.word	0x00000000
        /*0100*/ 	.short	0x0001
        /*0102*/ 	.short	0x0008
        /*0104*/ 	.byte	0x00, 0xf5, 0x21, 0x00


	//----- nvinfo : EIATTR_KPARAM_INFO
	.align		4
.L_41:
        /*0108*/ 	.byte	0x04, 0x17
        /*010a*/ 	.short	(.L_43 - .L_42)
.L_42:
        /*010c*/ 	.word	0x00000000
        /*0110*/ 	.short	0x0000
        /*0112*/ 	.short	0x0000
        /*0114*/ 	.byte	0x00, 0xf5, 0x21, 0x00


	//----- nvinfo : EIATTR_SPARSE_MMA_MASK
	.align		4
.L_43:
        /*0118*/ 	.byte	0x03, 0x50
        /*011a*/ 	.short	0x0000


	//----- nvinfo : EIATTR_MAXREG_COUNT
	.align		4
        /*011c*/ 	.byte	0x03, 0x1b
        /*011e*/ 	.short	0x00ff


	//----- nvinfo : EIATTR_MERCURY_ISA_VERSION
	.align		4
        /*0120*/ 	.byte	0x03, 0x5f
        /*0122*/ 	.short	0x0101


	//----- nvinfo : EIATTR_VRC_CTA_INIT_COUNT
	.align		4
        /*0124*/ 	.byte	0x02, 0x4a
	.zero		1
	.zero		1


	//----- nvinfo : EIATTR_EXIT_INSTR_OFFSETS
	.align		4
        /*0128*/ 	.byte	0x04, 0x1c
        /*012a*/ 	.short	(.L_45 - .L_44)


	//   ....[0]....
.L_44:
        /*012c*/ 	.word	0x000001c0


	//   ....[1]....
        /*0130*/ 	.word	0x00000210


	//   ....[2]....
        /*0134*/ 	.word	0x000002b0


	//   ....[3]....
        /*0138*/ 	.word	0x00000310


	//   ....[4]....
        /*013c*/ 	.word	0x000003d0


	//   ....[5]....
        /*0140*/ 	.word	0x00000420


	//   ....[6]....
        /*0144*/ 	.word	0x000004c0


	//   ....[7]....
        /*0148*/ 	.word	0x00000520


	//   ....[8]....
        /*014c*/ 	.word	0x00000650


	//   ....[9]....
        /*0150*/ 	.word	0x00000710


	//   ....[10]....
        /*0154*/ 	.word	0x00000760


	//   ....[11]....
        /*0158*/ 	.word	0x00000800


	//   ....[12]....
        /*015c*/ 	.word	0x00000860


	//   ....[13]....
        /*0160*/ 	.word	0x00000930


	//   ....[14]....
        /*0164*/ 	.word	0x00000980


	//   ....[15]....
        /*0168*/ 	.word	0x00000a20


	//   ....[16]....
        /*016c*/ 	.word	0x00000a80


	//   ....[17]....
        /*0170*/ 	.word	0x00000d20


	//   ....[18]....
        /*0174*/ 	.word	0x00000d70


	//----- nvinfo : EIATTR_INDIRECT_BRANCH_TARGETS
	.align		4
.L_45:
        /*0178*/ 	.byte	0x04, 0x34
        /*017a*/ 	.short	(.L_47 - .L_46)


	//   ....[0]....
.L_46:
        /*017c*/ 	.word	.L_x_16@srel
        /*0180*/ 	.short	0x0
        /*0182*/ 	.short	0x0
        /*0184*/ 	.word	0x3
        /*0188*/ 	.word	.L_x_17@srel
        /*018c*/ 	.word	.L_x_18@srel
        /*0190*/ 	.word	.L_x_0@srel


	//   ....[1]....
        /*0194*/ 	.word	.L_x_20@srel
        /*0198*/ 	.short	0x0
        /*019a*/ 	.short	0x0
        /*019c*/ 	.word	0x4
        /*01a0*/ 	.word	.L_x_21@srel
        /*01a4*/ 	.word	.L_x_22@srel
        /*01a8*/ 	.word	.L_x_23@srel
        /*01ac*/ 	.word	.L_x_0@srel


	//----- nvinfo : EIATTR_CRS_STACK_SIZE
	.align		4
.L_47:
        /*01b0*/ 	.byte	0x04, 0x1e
        /*01b2*/ 	.short	(.L_49 - .L_48)
.L_48:
        /*01b4*/ 	.word	0x00000000


	//----- nvinfo : EIATTR_CBANK_PARAM_SIZE
	.align		4
.L_49:
        /*01b8*/ 	.byte	0x03, 0x19
        /*01ba*/ 	.short	0x0080


	//----- nvinfo : EIATTR_PARAM_CBANK
	.align		4
        /*01bc*/ 	.byte	0x04, 0x0a
        /*01be*/ 	.short	(.L_51 - .L_50)
	.align		4
.L_50:
        /*01c0*/ 	.word	index@(.nv.constant0._Z30compute_stacey_acoustic_kernelPKfPfiiPKiS3_S3_S3_S3_S3_S3_S0_S0_S3_S0_iS1_)
        /*01c4*/ 	.short	0x0380
        /*01c6*/ 	.short	0x0080


	//----- nvinfo : EIATTR_SW_WAR
	.align		4
.L_51:
        /*01c8*/ 	.byte	0x04, 0x36
        /*01ca*/ 	.short	(.L_53 - .L_52)
.L_52:
        /*01cc*/ 	.word	0x00000008
.L_53:


//--------------------- .nv.callgraph             --------------------------
	.section	.nv.callgraph,"",@"SHT_CUDA_CALLGRAPH"
	.align	4
	.sectionentsize	8
	.align		4
        /*0000*/ 	.word	0x00000000
	.align		4
        /*0004*/ 	.word	0xffffffff
	.align		4
        /*0008*/ 	.word	0x00000000
	.align		4
        /*000c*/ 	.word	0xfffffffe
	.align		4
        /*0010*/ 	.word	0x00000000
	.align		4
        /*0014*/ 	.word	0xfffffffd
	.align		4
        /*0018*/ 	.word	0x00000000
	.align		4
        /*001c*/ 	.word	0xfffffffc


//--------------------- .nv.constant2._Z30compute_stacey_acoustic_kernelPKfPfiiPKiS3_S3_S3_S3_S3_S3_S0_S0_S3_S0_iS1_ --------------------------
	.section	.nv.constant2._Z30compute_stacey_acoustic_kernelPKfPfiiPKiS3_S3_S3_S3_S3_S3_S0_S0_S3_S0_iS1_,"a",@progbits
	.sectionflags	@""
	.align	4
.nv.constant2._Z30compute_stacey_acoustic_kernelPKfPfiiPKiS3_S3_S3_S3_S3_S3_S0_S0_S3_S0_iS1_:
        /*0000*/ 	.byte	0x80, 0x03, 0x00, 0x00, 0x70, 0x01, 0x00, 0x00, 0xe0, 0x0a, 0x00, 0x00, 0xc0, 0x06, 0x00, 0x00
        /*0010*/ 	.byte	0xe0, 0x08, 0x00, 0x00, 0xf0, 0x05, 0x00, 0x00, 0xe0, 0x0a, 0x00, 0x00


//--------------------- .text._Z30compute_stacey_acoustic_kernelPKfPfiiPKiS3_S3_S3_S3_S3_S3_S0_S0_S3_S0_iS1_ --------------------------
	.section	.text._Z30compute_stacey_acoustic_kernelPKfPfiiPKiS3_S3_S3_S3_S3_S3_S0_S0_S3_S0_iS1_,"ax",@progbits
	.align	128
        .global         _Z30compute_stacey_acoustic_kernelPKfPfiiPKiS3_S3_S3_S3_S3_S3_S0_S0_S3_S0_iS1_
        .type           _Z30compute_stacey_acoustic_kernelPKfPfiiPKiS3_S3_S3_S3_S3_S3_S0_S0_S3_S0_iS1_,@function
        .size           _Z30compute_stacey_acoustic_kernelPKfPfiiPKiS3_S3_S3_S3_S3_S3_S0_S0_S3_S0_iS1_,(.L_x_25 - _Z30compute_stacey_acoustic_kernelPKfPfiiPKiS3_S3_S3_S3_S3_S3_S0_S0_S3_S0_iS1_)
        .other          _Z30compute_stacey_acoustic_kernelPKfPfiiPKiS3_S3_S3_S3_S3_S3_S0_S0_S3_S0_iS1_,@"STO_CUDA_ENTRY STV_DEFAULT"
_Z30compute_stacey_acoustic_kernelPKfPfiiPKiS3_S3_S3_S3_S3_S3_S0_S0_S3_S0_iS1_:
.text._Z30compute_stacey_acoustic_kernelPKfPfiiPKiS3_S3_S3_S3_S3_S3_S0_S0_S3_S0_iS1_:
[----:B------:R-:W-:Y:S01]  /*0000*/  LDC R1, c[0x0][0x37c] ;  /* 0x0000df00ff017b82 */ /* 0x000fe20000000800 */
[----:B------:R-:W0:Y:S07]  /*0010*/  S2R R5, SR_CTAID.Y ;  /* 0x0000000000057919 */ /* 0x000e2e0000002600 */
[----:B------:R-:W0:Y:S01]  /*0020*/  S2UR UR4, SR_CTAID.X ;  /* 0x00000000000479c3 */ /* 0x000e220000002500 */
[----:B------:R-:W1:Y:S01]  /*0030*/  LDCU UR6, c[0x0][0x394] ;  /* 0x00007280ff0677ac */ /* 0x000e620008000800 */
[----:B------:R-:W2:Y:S06]  /*0040*/  S2R R2, SR_TID.X ;  /* 0x0000000000027919 */ /* 0x000eac0000002100 */
[----:B------:R-:W0:Y:S02]  /*0050*/  LDC R0, c[0x0][0x370] ;  /* 0x0000dc00ff007b82 */ /* 0x000e240000000800 */
[----:B0-----:R-:W-:Y:S01]  /*0060*/  IMAD R5, R5, R0, UR4 ;  /* 0x0000000405057e24 */ /* 0x001fe2000f8e0200 */
[----:B------:R-:W0:Y:S04]  /*0070*/  LDCU.64 UR4, c[0x0][0x358] ;  /* 0x00006b00ff0477ac */ /* 0x000e280008000a00 */
[----:B-1----:R-:W-:-:S13]  /*0080*/  ISETP.GE.AND P0, PT, R5, UR6, PT ;  /* 0x0000000605007c0c */ /* 0x002fda000bf06270 */
[----:B--2---:R-:W-:Y:S05]  /*0090*/  @P0 BRA `(.L_x_0) ;  /* 0x0000000800900947 */ /* 0x004fea0003800000 */
[----:B------:R-:W1:Y:S08]  /*00a0*/  LDC.64 R6, c[0x0][0x398] ;  /* 0x0000e600ff067b82 */ /* 0x000e700000000a00 */
[----:B------:R-:W2:Y:S01]  /*00b0*/  LDC R3, c[0x0][0x390] ;  /* 0x0000e400ff037b82 */ /* 0x000ea20000000800 */
[----:B-1----:R-:W-:-:S05]  /*00c0*/  IMAD.WIDE R6, R5, 0x4, R6 ;  /* 0x0000000405067825 */ /* 0x002fca00078e0206 */
[----:B0-----:R-:W3:Y:S01]  /*00d0*/  LDG.E R0, desc[UR4][R6.64] ;  /* 0x0000000406007981 */ /* 0x001ee2000c1e1900 */
[----:B--2---:R-:W-:Y:S01]  /*00e0*/  ISETP.GT.AND P0, PT, R3, 0x5, PT ;  /* 0x000000050300780c */ /* 0x004fe20003f04270 */
[----:B---3--:R-:W-:-:S12]  /*00f0*/  VIADD R0, R0, 0xffffffff ;  /* 0xffffffff00007836 */ /* 0x008fd80000000000 */
[----:B------:R-:W-:Y:S05]  /*0100*/  @P0 BRA `(.L_x_1) ;  /* 0x0000000400200947 */ /* 0x000fea0003800000 */
[----:B------:R-:W-:-:S05]  /*0110*/  VIADD R3, R3, 0xfffffffc ;  /* 0xfffffffc03037836 */ /* 0x000fca0000000000 */
[----:B------:R-:W-:-:S05]  /*0120*/  VIMNMX.U32 R3, PT, PT, R3, 0x2, PT ;  /* 0x0000000203037848 */ /* 0x000fca0003fe0000 */
[----:B------:R-:W-:-:S04]  /*0130*/  IMAD.SHL.U32 R3, R3, 0x4, RZ ;  /* 0x0000000403037824 */ /* 0x000fc800078e00ff */
[----:B------:R-:W0:Y:S02]  /*0140*/  LDC R6, c[0x2][R3] ;  /* 0x0080000003067b82 */ /* 0x000e240000000800 */
[----:B0-----:R-:W-:-:S04]  /*0150*/  SHF.R.S32.HI R7, RZ, 0x1f, R6 ;  /* 0x0000001fff077819 */ /* 0x001fc80000011406 */
.L_x_16:
[----:B------:R-:W-:Y:S05]  /*0160*/  BRX R6 -0x170                                                                                       (*"BRANCH_TARGETS .L_x_17,.L_x_18,.L_x_0"*) ;  /* 0xfffffffc06a47949 */ /* 0x000fea000383ffff */
.L_x_18:
[----:B------:R-:W0:Y:S01]  /*0170*/  LDC.64 R6, c[0x0][0x3a0] ;  /* 0x0000e800ff067b82 */ /* 0x000e220000000a00 */
[----:B------:R-:W-:-:S05]  /*0180*/  SHF.L.U32 R3, R5, 0x1, RZ ;  /* 0x0000000105037819 */ /* 0x000fca00000006ff */
[----:B0-----:R-:W-:-:S05]  /*0190*/  IMAD.WIDE R6, R3, 0x4, R6 ;  /* 0x0000000403067825 */ /* 0x001fca00078e0206 */
[----:B------:R-:W2:Y:S02]  /*01a0*/  LDG.E R4, desc[UR4][R6.64+0x4] ;  /* 0x0000040406047981 */ /* 0x000ea4000c1e1900 */
[----:B--2---:R-:W-:-:S13]  /*01b0*/  ISETP.NE.AND P0, PT, R4, RZ, PT ;  /* 0x000000ff0400720c */ /* 0x004fda0003f05270 */
[----:B------:R-:W-:Y:S05]  /*01c0*/  @!P0 EXIT ;  /* 0x000000000000894d */ /* 0x000fea0003800000 */
[----:B------:R-:W0:Y:S02]  /*01d0*/  LDC.64 R6, c[0x0][0x3b0] ;  /* 0x0000ec00ff067b82 */ /* 0x000e240000000a00 */
[----:B0-----:R-:W-:-:S06]  /*01e0*/  IMAD.WIDE R6, R3, 0x4, R6 ;  /* 0x0000000403067825 */ /* 0x001fcc00078e0206 */
[----:B------:R-:W2:Y:S02]  /*01f0*/  LDG.E R6, desc[UR4][R6.64+0x4] ;  /* 0x0000040406067981 */ /* 0x000ea4000c1e1900 */
[----:B--2---:R-:W-:-:S13]  /*0200*/  ISETP.NE.AND P0, PT, R6, RZ, PT ;  /* 0x000000ff0600720c */ /* 0x004fda0003f05270 */
[----:B------:R-:W-:Y:S05]  /*0210*/  @!P0 EXIT ;  /* 0x000000000000894d */ /* 0x000fea0003800000 */
[----:B------:R-:W-:Y:S01]  /*0220*/  LOP3.LUT R7, R2, 0xffff, RZ, 0xc0, !PT ;  /* 0x0000ffff02077812 */ /* 0x000fe200078ec0ff */
[----:B------:R-:W-:Y:S01]  /*0230*/  VIADD R8, R4, 0xffffffff ;  /* 0xffffffff04087836 */ /* 0x000fe20000000000 */
[----:B------:R-:W-:-:S03]  /*0240*/  ISETP.GT.U32.AND P0, PT, R2, 0x18, PT ;  /* 0x000000180200780c */ /* 0x000fc60003f04070 */
[----:B------:R-:W-:-:S05]  /*0250*/  IMAD R7, R7, 0xcccd, RZ ;  /* 0x0000cccd07077824 */ /* 0x000fca00078e02ff */
[----:B------:R-:W-:Y:S01]  /*0260*/  SHF.R.U32.HI R11, RZ, 0x12, R7 ;  /* 0x00000012ff0b7819 */ /* 0x000fe20000011607 */
[----:B------:R-:W-:-:S03]  /*0270*/  VIADD R7, R6, 0xffffffff ;  /* 0xffffffff06077836 */ /* 0x000fc60000000000 */
[----:B------:R-:W-:Y:S01]  /*0280*/  ISETP.GT.OR P0, PT, R8, R11, P0 ;  /* 0x0000000b0800720c */ /* 0x000fe20000704670 */
[----:B------:R-:W-:-:S05]  /*0290*/  IMAD R4, R11, -0x5, R2 ;  /* 0xfffffffb0b047824 */ /* 0x000fca00078e0202 */
[----:B------:R-:W-:-:S13]  /*02a0*/  ISETP.LT.OR P0, PT, R4, R7, P0 ;  /* 0x000000070400720c */ /* 0x000fda0000701670 */
[----:B------:R-:W-:Y:S05]  /*02b0*/  @P0 EXIT ;  /* 0x000000000000094d */ /* 0x000fea0003800000 */
[----:B------:R-:W0:Y:S02]  /*02c0*/  LDC.64 R6, c[0x0][0x3b8] ;  /* 0x0000ee00ff067b82 */ /* 0x000e240000000a00 */
[----:B0-----:R-:W-:-:S06]  /*02d0*/  IMAD.WIDE R6, R3, 0x4, R6 ;  /* 0x0000000403067825 */ /* 0x001fcc00078e0206 */
[----:B------:R-:W2:Y:S01]  /*02e0*/  LDG.E R6, desc[UR4][R6.64+0x4] ;  /* 0x0000040406067981 */ /* 0x000ea2000c1e1900 */
[----:B------:R-:W-:-:S05]  /*02f0*/  IMAD.MOV.U32 R3, RZ, RZ, R4 ;  /* 0x000000ffff037224 */ /* 0x000fca00078e0004 */
[----:B--2---:R-:W-:-:S13]  /*0300*/  ISETP.GE.AND P0, PT, R3, R6, PT ;  /* 0x000000060300720c */ /* 0x004fda0003f06270 */
[----:B------:R-:W-:Y:S05]  /*0310*/  @P0 EXIT ;  /* 0x000000000000094d */ /* 0x000fea0003800000 */
[----:B------:R-:W0:Y:S01]  /*0320*/  LDC.64 R8, c[0x0][0x3d8] ;  /* 0x0000f600ff087b82 */ /* 0x000e220000000a00 */
[----:B------:R-:W-:-:S04]  /*0330*/  IMAD R7, R11, 0x5, R3 ;  /* 0x000000050b077824 */ /* 0x000fc800078e0203 */
[----:B0-----:R-:W-:-:S05]  /*0340*/  IMAD.WIDE R8, R7, 0x4, R8 ;  /* 0x0000000407087825 */ /* 0x001fca00078e0208 */
[----:B------:R1:W5:Y:S01]  /*0350*/  LDG.E R4, desc[UR4][R8.64] ;  /* 0x0000000408047981 */ /* 0x000362000c1e1900 */
[----:B------:R-:W-:Y:S01]  /*0360*/  HFMA2 R6, -RZ, RZ, 0, 2.384185791015625e-07 ;  /* 0x00000004ff067431 */ /* 0x000fe200000001ff */
[----:B------:R-:W-:Y:S06]  /*0370*/  BRA `(.L_x_0) ;  /* 0x0000000400d87947 */ /* 0x000fec0003800000 */
.L_x_17:
[----:B------:R-:W0:Y:S01]  /*0380*/  LDC.64 R6, c[0x0][0x3a0] ;  /* 0x0000e800ff067b82 */ /* 0x000e220000000a00 */
[----:B------:R-:W-:-:S04]  /*0390*/  IMAD.SHL.U32 R9, R5, 0x2, RZ ;  /* 0x0000000205097824 */ /* 0x000fc800078e00ff */
        /* <DEDUP_REMOVED lines=9> */
[C---:B------:R-:W-:Y:S01]  /*0430*/  LOP3.LUT R4, R2.reuse, 0xffff, RZ, 0xc0, !PT ;  /* 0x0000ffff02047812 */ /* 0x040fe200078ec0ff */
[----:B------:R-:W-:Y:S01]  /*0440*/  VIADD R3, R3, 0xffffffff ;  /* 0xffffffff03037836 */ /* 0x000fe20000000000 */
[----:B------:R-:W-:Y:S01]  /*0450*/  ISETP.GT.U32.AND P0, PT, R2, 0x18, PT ;  /* 0x000000180200780c */ /* 0x000fe20003f04070 */
[----:B------:R-:W-:Y:S02]  /*0460*/  VIADD R6, R6, 0xffffffff ;  /* 0xffffffff06067836 */ /* 0x000fe40000000000 */
[----:B------:R-:W-:-:S05]  /*0470*/  IMAD R4, R4, 0xcccd, RZ ;  /* 0x0000cccd04047824 */ /* 0x000fca00078e02ff */
[----:B------:R-:W-:-:S04]  /*0480*/  SHF.R.U32.HI R11, RZ, 0x12, R4 ;  /* 0x00000012ff0b7819 */ /* 0x000fc80000011604 */
[----:B------:R-:W-:Y:S01]  /*0490*/  ISETP.GT.OR P0, PT, R3, R11, P0 ;  /* 0x0000000b0300720c */ /* 0x000fe20000704670 */
[----:B------:R-:W-:-:S05]  /*04a0*/  IMAD R13, R11, -0x5, R2 ;  /* 0xfffffffb0b0d7824 */ /* 0x000fca00078e0202 */
[----:B------:R-:W-:-:S13]  /*04b0*/  ISETP.LT.OR P0, PT, R13, R6, P0 ;  /* 0x000000060d00720c */ /* 0x000fda0000701670 */
[----:B------:R-:W-:Y:S05]  /*04c0*/  @P0 EXIT ;  /* 0x000000000000094d */ /* 0x000fea0003800000 */
[----:B------:R-:W0:Y:S02]  /*04d0*/  LDC.64 R6, c[0x0][0x3b8] ;  /* 0x0000ee00ff067b82 */ /* 0x000e240000000a00 */
[----:B0-----:R-:W-:-:S06]  /*04e0*/  IMAD.WIDE R6, R9, 0x4, R6 ;  /* 0x0000000409067825 */ /* 0x001fcc00078e0206 */
[----:B------:R-:W2:Y:S01]  /*04f0*/  LDG.E R6, desc[UR4][R6.64] ;  /* 0x0000000406067981 */ /* 0x000ea2000c1e1900 */
[----:B------:R-:W-:-:S04]  /*0500*/  MOV R3, R13 ;  /* 0x0000000d00037202 */ /* 0x000fc80000000f00 */
[----:B--2---:R-:W-:-:S13]  /*0510*/  ISETP.GE.AND P0, PT, R3, R6, PT ;  /* 0x000000060300720c */ /* 0x004fda0003f06270 */
[----:B------:R-:W-:Y:S05]  /*0520*/  @P0 EXIT ;  /* 0x000000000000094d */ /* 0x000fea0003800000 */
[----:B------:R-:W0:Y:S01]  /*0530*/  LDC.64 R6, c[0x0][0x3d8] ;  /* 0x0000f600ff067b82 */ /* 0x000e220000000a00 */
[----:B------:R-:W-:-:S04]  /*0540*/  IMAD R9, R11, 0x5, R3 ;  /* 0x000000050b097824 */ /* 0x000fc800078e0203 */
[----:B0-----:R-:W-:-:S05]  /*0550*/  IMAD.WIDE R8, R9, 0x4, R6 ;  /* 0x0000000409087825 */ /* 0x001fca00078e0206 */
[----:B------:R2:W5:Y:S01]  /*0560*/  LDG.E R4, desc[UR4][R8.64] ;  /* 0x0000000408047981 */ /* 0x000562000c1e1900 */
[----:B------:R-:W-:Y:S01]  /*0570*/  IMAD.MOV.U32 R6, RZ, RZ, RZ ;  /* 0x000000ffff067224 */ /* 0x000fe200078e00ff */
[----:B------:R-:W-:Y:S06]  /*0580*/  BRA `(.L_x_0) ;  /* 0x0000000400547947 */ /* 0x000fec0003800000 */
.L_x_1:
[----:B------:R-:W-:-:S05]  /*0590*/  IMAD.MOV.U32 R4, RZ, RZ, -0x6 ;  /* 0xfffffffaff047424 */ /* 0x000fca00078e00ff */
[----:B------:R-:W-:-:S05]  /*05a0*/  VIADDMNMX.U32 R3, R3, R4, 0x3, PT ;  /* 0x0000000303037446 */ /* 0x000fca0003800004 */
[----:B------:R-:W-:-:S04]  /*05b0*/  IMAD.SHL.U32 R3, R3, 0x4, RZ ;  /* 0x0000000403037824 */ /* 0x000fc800078e00ff */
[----:B------:R-:W0:Y:S02]  /*05c0*/  LDC R6, c[0x2][R3+0xc] ;  /* 0x0080030003067b82 */ /* 0x000e240000000800 */
[----:B0-----:R-:W-:-:S04]  /*05d0*/  SHF.R.S32.HI R7, RZ, 0x1f, R6 ;  /* 0x0000001fff077819 */ /* 0x001fc80000011406 */
.L_x_20:
[----:B------:R-:W-:Y:S05]  /*05e0*/  BRX R6 -0x5f0                                                                                       (*"BRANCH_TARGETS .L_x_21,.L_x_22,.L_x_23,.L_x_0"*) ;  /* 0xfffffff806847949 */ /* 0x000fea000383ffff */
.L_x_23:
[----:B------:R-:W-:-:S05]  /*05f0*/  LOP3.LUT R3, R2, 0xffff, RZ, 0xc0, !PT ;  /* 0x0000ffff02037812 */ /* 0x000fca00078ec0ff */
[----:B------:R-:W-:-:S05]  /*0600*/  IMAD R3, R3, 0x3334, RZ ;  /* 0x0000333403037824 */ /* 0x000fca00078e02ff */
[----:B------:R-:W-:-:S05]  /*0610*/  SHF.R.U32.HI R3, RZ, 0x10, R3 ;  /* 0x00000010ff037819 */ /* 0x000fca0000011603 */
[----:B------:R-:W-:-:S05]  /*0620*/  IMAD R6, R3, -0x5, R2 ;  /* 0xfffffffb03067824 */ /* 0x000fca00078e0202 */
[----:B------:R-:W-:-:S04]  /*0630*/  ISETP.GT.U32.AND P0, PT, R6, 0x4, PT ;  /* 0x000000040600780c */ /* 0x000fc80003f04070 */
[----:B------:R-:W-:-:S13]  /*0640*/  ISETP.GT.U32.OR P0, PT, R2, 0x18, P0 ;  /* 0x000000180200780c */ /* 0x000fda0000704470 */
[----:B------:R-:W-:Y:S05]  /*0650*/  @P0 EXIT ;  /* 0x000000000000094d */ /* 0x000fea0003800000 */
[----:B------:R-:W0:Y:S01]  /*0660*/  LDC.64 R8, c[0x0][0x3d8] ;  /* 0x0000f600ff087b82 */ /* 0x000e220000000a00 */
[----:B------:R-:W-:-:S04]  /*0670*/  IMAD R7, R3, 0x5, R6 ;  /* 0x0000000503077824 */ /* 0x000fc800078e0206 */
[----:B0-----:R-:W-:-:S05]  /*0680*/  IMAD.WIDE.U32 R8, R7, 0x4, R8 ;  /* 0x0000000407087825 */ /* 0x001fca00078e0008 */
[----:B------:R4:W5:Y:S01]  /*0690*/  LDG.E R4, desc[UR4][R8.64] ;  /* 0x0000000408047981 */ /* 0x000962000c1e1900 */
[----:B------:R-:W-:Y:S01]  /*06a0*/  HFMA2 R11, -RZ, RZ, 0, 0 ;  /* 0x00000000ff0b7431 */ /* 0x000fe200000001ff */
[----:B------:R-:W-:Y:S06]  /*06b0*/  BRA `(.L_x_0) ;  /* 0x0000000400087947 */ /* 0x000fec0003800000 */
.L_x_21:
        /* <DEDUP_REMOVED lines=28> */
[----:B------:R-:W-:-:S04]  /*0880*/  IMAD.MOV.U32 R11, RZ, RZ, R4 ;  /* 0x000000ffff0b7224 */ /* 0x000fc800078e0004 */
[----:B------:R-:W-:-:S04]  /*0890*/  IMAD R3, R11, 0x5, R6 ;  /* 0x000000050b037824 */ /* 0x000fc800078e0206 */
[----:B0-----:R-:W-:-:S05]  /*08a0*/  IMAD.WIDE R8, R3, 0x4, R8 ;  /* 0x0000000403087825 */ /* 0x001fca00078e0208 */
[----:B------:R3:W5:Y:S01]  /*08b0*/  LDG.E R4, desc[UR4][R8.64] ;  /* 0x0000000408047981 */ /* 0x000762000c1e1900 */
[----:B------:R-:W-:Y:S01]  /*08c0*/  IMAD.MOV.U32 R3, RZ, RZ, RZ ;  /* 0x000000ffff037224 */ /* 0x000fe200078e00ff */
[----:B------:R-:W-:Y:S06]  /*08d0*/  BRA `(.L_x_0) ;  /* 0x0000000000807947 */ /* 0x000fec0003800000 */
.L_x_22:
        /* <DEDUP_REMOVED lines=13> */
[----:B------:R-:W-:Y:S02]  /*09b0*/  IADD3 R3, PT, PT, R3, -0x1, RZ ;  /* 0xffffffff03037810 */ /* 0x000fe40007ffe0ff */
[----:B------:R-:W-:Y:S01]  /*09c0*/  ISETP.GT.U32.AND P0, PT, R2, 0x18, PT ;  /* 0x000000180200780c */ /* 0x000fe20003f04070 */
        /* <DEDUP_REMOVED lines=16> */
[----:B------:R-:W-:-:S07]  /*0ad0*/  IMAD.MOV.U32 R3, RZ, RZ, 0x4 ;  /* 0x00000004ff037424 */ /* 0x000fce00078e00ff */
.L_x_0:
[----:B01234-:R-:W0:Y:S01]  /*0ae0*/  LDC.64 R8, c[0x0][0x3e0] ;  /* 0x0000f800ff087b82 */ /* 0x01fe220000000a00 */
[----:B------:R-:W-:-:S04]  /*0af0*/  IMAD R0, R0, 0x5, R11 ;  /* 0x0000000500007824 */ /* 0x000fc800078e020b */
[----:B------:R-:W-:-:S03]  /*0b00*/  IMAD R3, R0, 0x5, R3 ;  /* 0x0000000500037824 */ /* 0x000fc600078e0203 */
[----:B------:R-:W1:Y:S01]  /*0b10*/  LDC.64 R10, c[0x0][0x3e8] ;  /* 0x0000fa00ff0a7b82 */ /* 0x000e620000000a00 */
[----:B------:R-:W-:-:S04]  /*0b20*/  IMAD R3, R3, 0x5, R6 ;  /* 0x0000000503037824 */ /* 0x000fc800078e0206 */
[----:B0-----:R-:W-:-:S03]  /*0b30*/  IMAD.WIDE R6, R3, 0x4, R8 ;  /* 0x0000000403067825 */ /* 0x001fc600078e0208 */
[----:B------:R-:W0:Y:S03]  /*0b40*/  LDC.64 R8, c[0x0][0x380] ;  /* 0x0000e000ff087b82 */ /* 0x000e260000000a00 */
[----:B------:R-:W0:Y:S01]  /*0b50*/  LDG.E R6, desc[UR4][R6.64] ;  /* 0x0000000406067981 */ /* 0x000e22000c1e1900 */
[----:B-1----:R-:W-:-:S06]  /*0b60*/  IMAD.WIDE R10, R3, 0x4, R10 ;  /* 0x00000004030a7825 */ /* 0x002fcc00078e020a */
[----:B------:R-:W2:Y:S01]  /*0b70*/  LDG.E R11, desc[UR4][R10.64] ;  /* 0x000000040a0b7981 */ /* 0x000ea2000c1e1900 */
[----:B0-----:R-:W-:-:S05]  /*0b80*/  IMAD.WIDE R8, R6, 0x4, R8 ;  /* 0x0000000406087825 */ /* 0x001fca00078e0208 */
[----:B------:R-:W3:Y:S01]  /*0b90*/  LDG.E R0, desc[UR4][R8.64+-0x4] ;  /* 0xfffffc0408007981 */ /* 0x000ee2000c1e1900 */
[----:B------:R-:W-:Y:S01]  /*0ba0*/  BSSY.RECONVERGENT B0, `(.L_x_2) ;  /* 0x000000c000007945 */ /* 0x000fe20003800200 */
[----:B--2---:R-:W0:Y:S02]  /*0bb0*/  MUFU.RCP R3, R11 ;  /* 0x0000000b00037308 */ /* 0x004e240000001000 */
[----:B0-----:R-:W-:-:S04]  /*0bc0*/  FFMA R12, -R11, R3, 1 ;  /* 0x3f8000000b0c7423 */ /* 0x001fc80000000103 */
[----:B------:R-:W-:Y:S02]  /*0bd0*/  FFMA R3, R3, R12, R3 ;  /* 0x0000000c03037223 */ /* 0x000fe40000000003 */
[----:B---3--:R-:W0:Y:S02]  /*0be0*/  FCHK P0, R0, R11 ;  /* 0x0000000b00007302 */ /* 0x008e240000000000 */
[----:B------:R-:W-:-:S04]  /*0bf0*/  FFMA R12, R0, R3, RZ ;  /* 0x00000003000c7223 */ /* 0x000fc800000000ff */
[----:B------:R-:W-:-:S04]  /*0c00*/  FFMA R7, -R11, R12, R0 ;  /* 0x0000000c0b077223 */ /* 0x000fc80000000100 */
[----:B------:R-:W-:Y:S01]  /*0c10*/  FFMA R12, R3, R7, R12 ;  /* 0x00000007030c7223 */ /* 0x000fe2000000000c */
[----:B0-----:R-:W-:Y:S06]  /*0c20*/  @!P0 BRA `(.L_x_3) ;  /* 0x00000000000c8947 */ /* 0x001fec0003800000 */
[----:B------:R-:W-:-:S07]  /*0c30*/  MOV R8, 0xc50 ;  /* 0x00000c5000087802 */ /* 0x000fce0000000f00 */
[----:B-----5:R-:W-:Y:S05]  /*0c40*/  CALL.REL.NOINC `($__internal_0_$__cuda_sm3x_div_rn_noftz_f32_slowpath) ;  /* 0x00000000004c7944 */ /* 0x020fea0003c00000 */
[----:B------:R-:W-:-:S07]  /*0c50*/  MOV R12, R0 ;  /* 0x00000000000c7202 */ /* 0x000fce0000000f00 */
.L_x_3:
[----:B------:R-:W-:Y:S05]  /*0c60*/  BSYNC.RECONVERGENT B0 ;  /* 0x0000000000007941 */ /* 0x000fea0003800200 */
.L_x_2:
[----:B------:R-:W0:Y:S01]  /*0c70*/  LDC.64 R8, c[0x0][0x3d0] ;  /* 0x0000f400ff087b82 */ /* 0x000e220000000a00 */
[----:B------:R-:W-:Y:S01]  /*0c80*/  IMAD R5, R5, 0x19, R2 ;  /* 0x0000001905057824 */ /* 0x000fe200078e0202 */
[----:B------:R-:W1:Y:S03]  /*0c90*/  LDCU UR6, c[0x0][0x3f0] ;  /* 0x00007e00ff0677ac */ /* 0x000e660008000800 */
[----:B0-----:R-:W-:-:S03]  /*0ca0*/  IMAD.WIDE R2, R5, 0x4, R8 ;  /* 0x0000000405027825 */ /* 0x001fc600078e0208 */
[----:B------:R-:W0:Y:S03]  /*0cb0*/  LDC.64 R8, c[0x0][0x388] ;  /* 0x0000e200ff087b82 */ /* 0x000e260000000a00 */
[----:B------:R-:W2:Y:S01]  /*0cc0*/  LDG.E R3, desc[UR4][R2.64] ;  /* 0x0000000402037981 */ /* 0x000ea2000c1e1900 */
[----:B-1----:R-:W-:Y:S01]  /*0cd0*/  ISETP.NE.AND P0, PT, RZ, UR6, PT ;  /* 0x00000006ff007c0c */ /* 0x002fe2000bf05270 */
[----:B0-----:R-:W-:-:S04]  /*0ce0*/  IMAD.WIDE R6, R6, 0x4, R8 ;  /* 0x0000000406067825 */ /* 0x001fc800078e0208 */
[----:B--2--5:R-:W-:-:S04]  /*0cf0*/  FMUL R11, R3, R4 ;  /* 0x00000004030b7220 */ /* 0x024fc80000400000 */
[----:B------:R-:W-:-:S05]  /*0d00*/  FMUL R9, R11, -R12 ;  /* 0x8000000c0b097220 */ /* 0x000fca0000400000 */
[----:B------:R0:W-:Y:S01]  /*0d10*/  REDG.E.ADD.F32.FTZ.RN.STRONG.GPU desc[UR4][R6.64+-0x4], R9 ;  /* 0xfffffc09060079a6 */ /* 0x0001e2000c12f304 */
[----:B------:R-:W-:Y:S05]  /*0d20*/  @!P0 EXIT ;  /* 0x000000000000894d */ /* 0x000fea0003800000 */
[----:B------:R-:W1:Y:S01]  /*0d30*/  LDC.64 R2, c[0x0][0x3f8] ;  /* 0x0000fe00ff027b82 */ /* 0x000e620000000a00 */
[----:B0-----:R-:W-:Y:S01]  /*0d40*/  FMUL R7, R11, R12 ;  /* 0x0000000c0b077220 */ /* 0x001fe20000400000 */
[----:B-1----:R-:W-:-:S05]  /*0d50*/  IMAD.WIDE R2, R5, 0x4, R2 ;  /* 0x0000000405027825 */ /* 0x002fca00078e0202 */
[----:B------:R-:W-:Y:S01]  /*0d60*/  STG.E desc[UR4][R2.64], R7 ;  /* 0x0000000702007986 */ /* 0x000fe2000c101904 */
[----:B------:R-:W-:Y:S05]  /*0d70*/  EXIT ;  /* 0x000000000000794d */ /* 0x000fea0003800000 */
        .weak           $__internal_0_$__cuda_sm3x_div_rn_noftz_f32_slowpath
        .type           $__internal_0_$__cuda_sm3x_div_rn_noftz_f32_slowpath,@function
        .size           $__internal_0_$__cuda_sm3x_div_rn_noftz_f32_slowpath,(.L_x_25 - $__internal_0_$__cuda_sm3x_div_rn_noftz_f32_slowpath)
$__internal_0_$__cuda_sm3x_div_rn_noftz_f32_slowpath:
[----:B------:R-:W-:Y:S01]  /*0d80*/  SHF.R.U32.HI R9, RZ, 0x17, R11 ;  /* 0x00000017ff097819 */ /* 0x000fe2000001160b */
[----:B------:R-:W-:Y:S01]  /*0d90*/  BSSY.RECONVERGENT B1, `(.L_x_4) ;  /* 0x0000064000017945 */ /* 0x000fe20003800200 */
[--C-:B------:R-:W-:Y:S01]  /*0da0*/  SHF.R.U32.HI R3, RZ, 0x17, R0.reuse ;  /* 0x00000017ff037819 */ /* 0x100fe20000011600 */
[----:B------:R-:W-:Y:S01]  /*0db0*/  IMAD.MOV.U32 R10, RZ, RZ, R0 ;  /* 0x000000ffff0a7224 */ /* 0x000fe200078e0000 */
[----:B------:R-:W-:Y:S02]  /*0dc0*/  LOP3.LUT R9, R9, 0xff, RZ, 0xc0, !PT ;  /* 0x000000ff09097812 */ /* 0x000fe400078ec0ff */
[----:B------:R-:W-:-:S03]  /*0dd0*/  LOP3.LUT R14, R3, 0xff, RZ, 0xc0, !PT ;  /* 0x000000ff030e7812 */ /* 0x000fc600078ec0ff */
[----:B------:R-:W-:Y:S02]  /*0de0*/  VIADD R13, R9, 0xffffffff ;  /* 0xffffffff090d7836 */ /* 0x000fe40000000000 */
[----:B------:R-:W-:-:S03]  /*0df0*/  VIADD R12, R14, 0xffffffff ;  /* 0xffffffff0e0c7836 */ /* 0x000fc60000000000 */
[----:B------:R-:W-:-:S04]  /*0e00*/  ISETP.GT.U32.AND P0, PT, R13, 0xfd, PT ;  /* 0x000000fd0d00780c */ /* 0x000fc80003f04070 */
[----:B------:R-:W-:-:S13]  /*0e10*/  ISETP.GT.U32.OR P0, PT, R12, 0xfd, P0 ;  /* 0x000000fd0c00780c */ /* 0x000fda0000704470 */
[----:B------:R-:W-:Y:S01]  /*0e20*/  @!P0 MOV R7, RZ ;  /* 0x000000ff00078202 */ /* 0x000fe20000000f00 */
[----:B------:R-:W-:Y:S06]  /*0e30*/  @!P0 BRA `(.L_x_5) ;  /* 0x0000000000608947 */ /* 0x000fec0003800000 */
[----:B------:R-:W-:Y:S01]  /*0e40*/  FSETP.GTU.FTZ.AND P0, PT, |R0|, +INF , PT ;  /* 0x7f8000000000780b */ /* 0x000fe20003f1c200 */
[----:B------:R-:W-:Y:S01]  /*0e50*/  IMAD.MOV.U32 R3, RZ, RZ, R11 ;  /* 0x000000ffff037224 */ /* 0x000fe200078e000b */
[----:B------:R-:W-:-:S04]  /*0e60*/  FSETP.GTU.FTZ.AND P1, PT, |R11|, +INF , PT ;  /* 0x7f8000000b00780b */ /* 0x000fc80003f3c200 */
[----:B------:R-:W-:-:S13]  /*0e70*/  PLOP3.LUT P0, PT, P0, P1, PT, 0xf8, 0x8f ;  /* 0x00000000008f781c */ /* 0x000fda0000703f70 */
[----:B------:R-:W-:Y:S05]  /*0e80*/  @P0 BRA `(.L_x_6) ;  /* 0x00000004004c0947 */ /* 0x000fea0003800000 */
[----:B------:R-:W-:-:S13]  /*0e90*/  LOP3.LUT P0, RZ, R11, 0x7fffffff, R10, 0xc8, !PT ;  /* 0x7fffffff0bff7812 */ /* 0x000fda000780c80a */
[----:B------:R-:W-:Y:S05]  /*0ea0*/  @!P0 BRA `(.L_x_7) ;  /* 0x00000004003c8947 */ /* 0x000fea0003800000 */
[C---:B------:R-:W-:Y:S02]  /*0eb0*/  FSETP.NEU.FTZ.AND P2, PT, |R0|.reuse, +INF , PT ;  /* 0x7f8000000000780b */ /* 0x040fe40003f5d200 */
[----:B------:R-:W-:Y:S02]  /*0ec0*/  FSETP.NEU.FTZ.AND P1, PT, |R3|, +INF , PT ;  /* 0x7f8000000300780b */ /* 0x000fe40003f3d200 */
[----:B------:R-:W-:-:S11]  /*0ed0*/  FSETP.NEU.FTZ.AND P0, PT, |R0|, +INF , PT ;  /* 0x7f8000000000780b */ /* 0x000fd60003f1d200 */
[----:B------:R-:W-:Y:S05]  /*0ee0*/  @!P1 BRA !P2, `(.L_x_7) ;  /* 0x00000004002c9947 */ /* 0x000fea0005000000 */
[----:B------:R-:W-:-:S04]  /*0ef0*/  LOP3.LUT P2, RZ, R10, 0x7fffffff, RZ, 0xc0, !PT ;  /* 0x7fffffff0aff7812 */ /* 0x000fc8000784c0ff */
[----:B------:R-:W-:-:S13]  /*0f00*/  PLOP3.LUT P1, PT, P1, P2, PT, 0x2f, 0xf2 ;  /* 0x0000000000f2781c */ /* 0x000fda0000f24577 */
[----:B------:R-:W-:Y:S05]  /*0f10*/  @P1 BRA `(.L_x_8) ;  /* 0x0000000400181947 */ /* 0x000fea0003800000 */
[----:B------:R-:W-:-:S04]  /*0f20*/  LOP3.LUT P1, RZ, R11, 0x7fffffff, RZ, 0xc0, !PT ;  /* 0x7fffffff0bff7812 */ /* 0x000fc8000782c0ff */
[----:B------:R-:W-:-:S13]  /*0f30*/  PLOP3.LUT P0, PT, P0, P1, PT, 0x2f, 0xf2 ;  /* 0x0000000000f2781c */ /* 0x000fda0000702577 */
[----:B------:R-:W-:Y:S05]  /*0f40*/  @P0 BRA `(.L_x_9) ;  /* 0x0000000400000947 */ /* 0x000fea0003800000 */
[----:B------:R-:W-:Y:S02]  /*0f50*/  ISETP.GE.AND P0, PT, R12, RZ, PT ;  /* 0x000000ff0c00720c */ /* 0x000fe40003f06270 */
[----:B------:R-:W-:-:S11]  /*0f60*/  ISETP.GE.AND P1, PT, R13, RZ, PT ;  /* 0x000000ff0d00720c */ /* 0x000fd60003f26270 */
[----:B------:R-:W-:Y:S02]  /*0f70*/  @P0 IMAD.MOV.U32 R7, RZ, RZ, RZ ;  /* 0x000000ffff070224 */ /* 0x000fe400078e00ff */
[----:B------:R-:W-:Y:S01]  /*0f80*/  @!P0 FFMA R10, R0, 1.84467440737095516160e+19, RZ ;  /* 0x5f800000000a8823 */ /* 0x000fe200000000ff */
[----:B------:R-:W-:Y:S02]  /*0f90*/  @!P0 IMAD.MOV.U32 R7, RZ, RZ, -0x40 ;  /* 0xffffffc0ff078424 */ /* 0x000fe400078e00ff */
[----:B------:R-:W-:-:S03]  /*0fa0*/  @!P1 FFMA R11, R3, 1.84467440737095516160e+19, RZ ;  /* 0x5f800000030b9823 */ /* 0x000fc600000000ff */
[----:B------:R-:W-:-:S07]  /*0fb0*/  @!P1 IADD3 R7, PT, PT, R7, 0x40, RZ ;  /* 0x0000004007079810 */ /* 0x000fce0007ffe0ff */
.L_x_5:
[----:B------:R-:W-:Y:S01]  /*0fc0*/  LEA R0, R9, 0xc0800000, 0x17 ;  /* 0xc080000009007811 */ /* 0x000fe200078eb8ff */
[----:B------:R-:W-:Y:S01]  /*0fd0*/  VIADD R3, R14, 0xffffff81 ;  /* 0xffffff810e037836 */ /* 0x000fe20000000000 */
[----:B------:R-:W-:Y:S03]  /*0fe0*/  BSSY.RECONVERGENT B2, `(.L_x_10) ;  /* 0x0000035000027945 */ /* 0x000fe60003800200 */
[----:B------:R-:W-:Y:S02]  /*0ff0*/  IMAD.IADD R11, R11, 0x1, -R0 ;  /* 0x000000010b0b7824 */ /* 0x000fe400078e0a00 */
[----:B------:R-:W-:Y:S02]  /*1000*/  IMAD R0, R3, -0x800000, R10 ;  /* 0xff80000003007824 */ /* 0x000fe400078e020a */
[----:B------:R-:W0:Y:S01]  /*1010*/  MUFU.RCP R12, R11 ;  /* 0x0000000b000c7308 */ /* 0x000e220000001000 */
[----:B------:R-:W-:-:S04]  /*1020*/  FADD.FTZ R13, -R11, -RZ ;  /* 0x800000ff0b0d7221 */ /* 0x000fc80000010100 */
[----:B0-----:R-:W-:-:S04]  /*1030*/  FFMA R15, R12, R13, 1 ;  /* 0x3f8000000c0f7423 */ /* 0x001fc8000000000d */
[----:B------:R-:W-:-:S04]  /*1040*/  FFMA R17, R12, R15, R12 ;  /* 0x0000000f0c117223 */ /* 0x000fc8000000000c */
[----:B------:R-:W-:-:S04]  /*1050*/  FFMA R10, R0, R17, RZ ;  /* 0x00000011000a7223 */ /* 0x000fc800000000ff */
[----:B------:R-:W-:-:S04]  /*1060*/  FFMA R15, R13, R10, R0 ;  /* 0x0000000a0d0f7223 */ /* 0x000fc80000000000 */
[----:B------:R-:W-:Y:S01]  /*1070*/  FFMA R12, R17, R15, R10 ;  /* 0x0000000f110c7223 */ /* 0x000fe2000000000a */
[----:B------:R-:W-:-:S03]  /*1080*/  IADD3 R10, PT, PT, R3, 0x7f, -R9 ;  /* 0x0000007f030a7810 */ /* 0x000fc60007ffe809 */
[----:B------:R-:W-:Y:S01]  /*1090*/  FFMA R13, R13, R12, R0 ;  /* 0x0000000c0d0d7223 */ /* 0x000fe20000000000 */
[----:B------:R-:W-:-:S03]  /*10a0*/  IADD3 R10, PT, PT, R10, R7, RZ ;  /* 0x000000070a0a7210 */ /* 0x000fc60007ffe0ff */
[----:B------:R-:W-:-:S05]  /*10b0*/  FFMA R0, R17, R13, R12 ;  /* 0x0000000d11007223 */ /* 0x000fca000000000c */
[----:B------:R-:W-:-:S04]  /*10c0*/  SHF.R.U32.HI R3, RZ, 0x17, R0 ;  /* 0x00000017ff037819 */ /* 0x000fc80000011600 */
[----:B------:R-:W-:-:S05]  /*10d0*/  LOP3.LUT R3, R3, 0xff, RZ, 0xc0, !PT ;  /* 0x000000ff03037812 */ /* 0x000fca00078ec0ff */
[----:B------:R-:W-:-:S04]  /*10e0*/  IMAD.IADD R9, R3, 0x1, R10 ;  /* 0x0000000103097824 */ /* 0x000fc800078e020a */
[----:B------:R-:W-:-:S05]  /*10f0*/  VIADD R3, R9, 0xffffffff ;  /* 0xffffffff09037836 */ /* 0x000fca0000000000 */
[----:B------:R-:W-:-:S13]  /*1100*/  ISETP.GE.U32.AND P0, PT, R3, 0xfe, PT ;  /* 0x000000fe0300780c */ /* 0x000fda0003f06070 */
[----:B------:R-:W-:Y:S05]  /*1110*/  @!P0 BRA `(.L_x_11) ;  /* 0x0000000000808947 */ /* 0x000fea0003800000 */
[----:B------:R-:W-:-:S13]  /*1120*/  ISETP.GT.AND P0, PT, R9, 0xfe, PT ;  /* 0x000000fe0900780c */ /* 0x000fda0003f04270 */
[----:B------:R-:W-:Y:S05]  /*1130*/  @P0 BRA `(.L_x_12) ;  /* 0x00000000006c0947 */ /* 0x000fea0003800000 */
[----:B------:R-:W-:-:S13]  /*1140*/  ISETP.GE.AND P0, PT, R9, 0x1, PT ;  /* 0x000000010900780c */ /* 0x000fda0003f06270 */
[----:B------:R-:W-:Y:S05]  /*1150*/  @P0 BRA `(.L_x_13) ;  /* 0x0000000000740947 */ /* 0x000fea0003800000 */
[----:B------:R-:W-:Y:S02]  /*1160*/  ISETP.GE.AND P0, PT, R9, -0x18, PT ;  /* 0xffffffe80900780c */ /* 0x000fe40003f06270 */
[----:B------:R-:W-:-:S11]  /*1170*/  LOP3.LUT R0, R0, 0x80000000, RZ, 0xc0, !PT ;  /* 0x8000000000007812 */ /* 0x000fd600078ec0ff */
[----:B------:R-:W-:Y:S05]  /*1180*/  @!P0 BRA `(.L_x_13) ;  /* 0x0000000000688947 */ /* 0x000fea0003800000 */
[CCC-:B------:R-:W-:Y:S01]  /*1190*/  FFMA.RZ R3, R17.reuse, R13.reuse, R12.reuse ;  /* 0x0000000d11037223 */ /* 0x1c0fe2000000c00c */
[-CC-:B------:R-:W-:Y:S01]  /*11a0*/  FFMA.RM R10, R17, R13.reuse, R12.reuse ;  /* 0x0000000d110a7223 */ /* 0x180fe2000000400c */
[C---:B------:R-:W-:Y:S02]  /*11b0*/  ISETP.NE.AND P2, PT, R9.reuse, RZ, PT ;  /* 0x000000ff0900720c */ /* 0x040fe40003f45270 */
[----:B------:R-:W-:Y:S02]  /*11c0*/  ISETP.NE.AND P1, PT, R9, RZ, PT ;  /* 0x000000ff0900720c */ /* 0x000fe40003f25270 */
[----:B------:R-:W-:Y:S01]  /*11d0*/  LOP3.LUT R7, R3, 0x7fffff, RZ, 0xc0, !PT ;  /* 0x007fffff03077812 */ /* 0x000fe200078ec0ff */
[----:B------:R-:W-:Y:S01]  /*11e0*/  FFMA.RP R3, R17, R13, R12 ;  /* 0x0000000d11037223 */ /* 0x000fe2000000800c */
[----:B------:R-:W-:Y:S01]  /*11f0*/  IADD3 R12, PT, PT, R9, 0x20, RZ ;  /* 0x00000020090c7810 */ /* 0x000fe20007ffe0ff */
[----:B------:R-:W-:Y:S01]  /*1200*/  IMAD.MOV R9, RZ, RZ, -R9 ;  /* 0x000000ffff097224 */ /* 0x000fe200078e0a09 */
[----:B------:R-:W-:-:S02]  /*1210*/  LOP3.LUT R7, R7, 0x800000, RZ, 0xfc, !PT ;  /* 0x0080000007077812 */ /* 0x000fc400078efcff */
[----:B------:R-:W-:Y:S02]  /*1220*/  FSETP.NEU.FTZ.AND P0, PT, R3, R10, PT ;  /* 0x0000000a0300720b */ /* 0x000fe40003f1d000 */
[----:B------:R-:W-:Y:S02]  /*1230*/  SHF.L.U32 R12, R7, R12, RZ ;  /* 0x0000000c070c7219 */ /* 0x000fe400000006ff */
[----:B------:R-:W-:Y:S02]  /*1240*/  SEL R10, R9, RZ, P2 ;  /* 0x000000ff090a7207 */ /* 0x000fe40001000000 */
[----:B------:R-:W-:Y:S02]  /*1250*/  ISETP.NE.AND P1, PT, R12, RZ, P1 ;  /* 0x000000ff0c00720c */ /* 0x000fe40000f25270 */
[----:B------:R-:W-:Y:S02]  /*1260*/  SHF.R.U32.HI R10, RZ, R10, R7 ;  /* 0x0000000aff0a7219 */ /* 0x000fe40000011607 */
[----:B------:R-:W-:-:S02]  /*1270*/  PLOP3.LUT P0, PT, P0, P1, PT, 0xf8, 0x8f ;  /* 0x00000000008f781c */ /* 0x000fc40000703f70 */
[----:B------:R-:W-:Y:S02]  /*1280*/  SHF.R.U32.HI R12, RZ, 0x1, R10 ;  /* 0x00000001ff0c7819 */ /* 0x000fe4000001160a */
[----:B------:R-:W-:-:S04]  /*1290*/  SEL R3, RZ, 0x1, !P0 ;  /* 0x00000001ff037807 */ /* 0x000fc80004000000 */
[----:B------:R-:W-:-:S04]  /*12a0*/  LOP3.LUT R3, R3, 0x1, R12, 0xf8, !PT ;  /* 0x0000000103037812 */ /* 0x000fc800078ef80c */
[----:B------:R-:W-:-:S05]  /*12b0*/  LOP3.LUT R3, R3, R10, RZ, 0xc0, !PT ;  /* 0x0000000a03037212 */ /* 0x000fca00078ec0ff */
[----:B------:R-:W-:-:S05]  /*12c0*/  IMAD.IADD R3, R12, 0x1, R3 ;  /* 0x000000010c037824 */ /* 0x000fca00078e0203 */
[----:B------:R-:W-:Y:S01]  /*12d0*/  LOP3.LUT R0, R3, R0, RZ, 0xfc, !PT ;  /* 0x0000000003007212 */ /* 0x000fe200078efcff */
[----:B------:R-:W-:Y:S06]  /*12e0*/  BRA `(.L_x_13) ;  /* 0x0000000000107947 */ /* 0x000fec0003800000 */
.L_x_12:
[----:B------:R-:W-:-:S04]  /*12f0*/  LOP3.LUT R0, R0, 0x80000000, RZ, 0xc0, !PT ;  /* 0x8000000000007812 */ /* 0x000fc800078ec0ff */
[----:B------:R-:W-:Y:S01]  /*1300*/  LOP3.LUT R0, R0, 0x7f800000, RZ, 0xfc, !PT ;  /* 0x7f80000000007812 */ /* 0x000fe200078efcff */
[----:B------:R-:W-:Y:S06]  /*1310*/  BRA `(.L_x_13) ;  /* 0x0000000000047947 */ /* 0x000fec0003800000 */
.L_x_11:
[----:B------:R-:W-:-:S07]  /*1320*/  LEA R0, R10, R0, 0x17 ;  /* 0x000000000a007211 */ /* 0x000fce00078eb8ff */
.L_x_13:
[----:B------:R-:W-:Y:S05]  /*1330*/  BSYNC.RECONVERGENT B2 ;  /* 0x0000000000027941 */ /* 0x000fea0003800200 */
.L_x_10:
[----:B------:R-:W-:Y:S05]  /*1340*/  BRA `(.L_x_14) ;  /* 0x0000000000207947 */ /* 0x000fea0003800000 */
.L_x_9:
[----:B------:R-:W-:-:S04]  /*1350*/  LOP3.LUT R0, R11, 0x80000000, R10, 0x48, !PT ;  /* 0x800000000b007812 */ /* 0x000fc800078e480a */
[----:B------:R-:W-:Y:S01]  /*1360*/  LOP3.LUT R0, R0, 0x7f800000, RZ, 0xfc, !PT ;  /* 0x7f80000000007812 */ /* 0x000fe200078efcff */
[----:B------:R-:W-:Y:S06]  /*1370*/  BRA `(.L_x_14) ;  /* 0x0000000000147947 */ /* 0x000fec0003800000 */
.L_x_8:
[----:B------:R-:W-:Y:S01]  /*1380*/  LOP3.LUT R0, R11, 0x80000000, R10, 0x48, !PT ;  /* 0x800000000b007812 */ /* 0x000fe200078e480a */
[----:B------:R-:W-:Y:S06]  /*1390*/  BRA `(.L_x_14) ;  /* 0x00000000000c7947 */ /* 0x000fec0003800000 */
.L_x_7:
[----:B------:R-:W0:Y:S01]  /*13a0*/  MUFU.RSQ R0, -QNAN ;  /* 0xffc0000000007908 */ /* 0x000e220000001400 */
[----:B------:R-:W-:Y:S05]  /*13b0*/  BRA `(.L_x_14) ;  /* 0x0000000000047947 */ /* 0x000fea0003800000 */
.L_x_6:
[----:B------:R-:W-:-:S07]  /*13c0*/  FADD.FTZ R0, R0, R3 ;  /* 0x0000000300007221 */ /* 0x000fce0000010000 */
.L_x_14:
[----:B------:R-:W-:Y:S05]  /*13d0*/  BSYNC.RECONVERGENT B1 ;  /* 0x0000000000017941 */ /* 0x000fea0003800200 */
.L_x_4:
[----:B------:R-:W-:-:S04]  /*13e0*/  IMAD.MOV.U32 R9, RZ, RZ, 0x0 ;  /* 0x00000000ff097424 */ /* 0x000fc800078e00ff */
[----:B0-----:R-:W-:Y:S05]  /*13f0*/  RET.REL.NODEC R8 `(_Z30compute_stacey_acoustic_kernelPKfPfiiPKiS3_S3_S3_S3_S3_S3_S0_S0_S3_S0_iS1_) ;  /* 0xffffffec08007950 */ /* 0x001fea0003c3ffff */
.L_x_15:
[----:B------:R-:W-:-:S00]  /*1400*/  BRA `(.L_x_15) ;  /* 0xfffffffc00fc7947 */ /* 0x000fc0000383ffff */
[----:B------:R-:W-:-:S00]  /*1410*/  NOP ;  /* 0x0000000000007918 */ /* 0x000fc00000000000 */
        /* <DEDUP_REMOVED lines=14> */
.L_x_25:


//--------------------- .nv.shared.reserved.0     --------------------------
	.section	.nv.shared.reserved.0,"aw",@nobits
	.weak		__nv_reservedSMEM_offset_0_alias
	.size		__nv_reservedSMEM_offset_0_alias, 0, 64
	.other		__nv_reservedSMEM_offset_0_alias,@"STO_CUDA_RESERVED_SHARED STV_DEFAULT"
__nv_reservedSMEM_offset_0_alias:
	.zero		0
	.zero		64


//--------------------- .nv.constant0._Z30compute_stacey_acoustic_kernelPKfPfiiPKiS3_S3_S3_S3_S3_S3_S0_S0_S3_S0_iS1_ --------------------------
	.section	.nv.constant0._Z30compute_stacey_acoustic_kernelPKfPfiiPKiS3_S3_S3_S3_S3_S3_S0_S0_S3_S0_iS1_,"a",@progbits
	.sectionflags	@""
	.align	4
.nv.constant0._Z30compute_stacey_acoustic_kernelPKfPfiiPKiS3_S3_S3_S3_S3_S3_S0_S0_S3_S0_iS1_:
	.zero		1024


//--------------------- SYMBOLS --------------------------

	.type		.nv.reservedSmem.offset0,@object
	.size		.nv.reservedSmem.offset0,0x4
